//
// Generated by NVIDIA NVVM Compiler
//
// Compiler Build ID: CL-36424714
// Cuda compilation tools, release 13.0, V13.0.88
// Based on NVVM 20.0.0
//

.version 9.0
.target sm_100
.address_size 64

	// .globl	_Z10mysgemm_v3iiifPfS_fS_
// _ZZ10mysgemm_v3iiifPfS_fS_E2sa has been demoted
// _ZZ10mysgemm_v3iiifPfS_fS_E2sb has been demoted

.visible .entry _Z10mysgemm_v3iiifPfS_fS_(
	.param .u32 _Z10mysgemm_v3iiifPfS_fS__param_0,
	.param .u32 _Z10mysgemm_v3iiifPfS_fS__param_1,
	.param .u32 _Z10mysgemm_v3iiifPfS_fS__param_2,
	.param .f32 _Z10mysgemm_v3iiifPfS_fS__param_3,
	.param .u64 .ptr .align 1 _Z10mysgemm_v3iiifPfS_fS__param_4,
	.param .u64 .ptr .align 1 _Z10mysgemm_v3iiifPfS_fS__param_5,
	.param .f32 _Z10mysgemm_v3iiifPfS_fS__param_6,
	.param .u64 .ptr .align 1 _Z10mysgemm_v3iiifPfS_fS__param_7
)
.maxntid 1024
{
	.reg .pred 	%p<3>;
	.reg .b32 	%r<34>;
	.reg .b32 	%f<110>;
	.reg .b64 	%rd<27>;
	// demoted variable
	.shared .align 4 .b8 _ZZ10mysgemm_v3iiifPfS_fS_E2sa[4096];
	// demoted variable
	.shared .align 4 .b8 _ZZ10mysgemm_v3iiifPfS_fS_E2sb[4096];
	ld.param.u32 	%r12, [_Z10mysgemm_v3iiifPfS_fS__param_0];
	ld.param.u32 	%r13, [_Z10mysgemm_v3iiifPfS_fS__param_2];
	ld.param.f32 	%f4, [_Z10mysgemm_v3iiifPfS_fS__param_3];
	ld.param.u64 	%rd8, [_Z10mysgemm_v3iiifPfS_fS__param_4];
	ld.param.u64 	%rd9, [_Z10mysgemm_v3iiifPfS_fS__param_5];
	ld.param.f32 	%f5, [_Z10mysgemm_v3iiifPfS_fS__param_6];
	ld.param.u64 	%rd10, [_Z10mysgemm_v3iiifPfS_fS__param_7];
	mov.u32 	%r1, %tid.x;
	mov.u32 	%r14, %ctaid.x;
	mov.u32 	%r15, %ctaid.y;
	and.b32  	%r2, %r1, 31;
	shr.u32 	%r3, %r1, 5;
	shl.b32 	%r4, %r14, 5;
	shl.b32 	%r5, %r15, 5;
	setp.lt.s32 	%p1, %r13, 1;
	mov.f32 	%f109, 0f00000000;
	@%p1 bra 	$L__BB0_3;
	mul.lo.s32 	%r17, %r13, %r5;
	mad.lo.s32 	%r18, %r12, %r3, %r2;
	shl.b32 	%r19, %r3, 2;
	shl.b32 	%r20, %r2, 7;
	or.b32  	%r21, %r20, %r19;
	mov.u32 	%r22, _ZZ10mysgemm_v3iiifPfS_fS_E2sa;
	add.s32 	%r6, %r22, %r21;
	mad.lo.s32 	%r23, %r13, %r3, %r2;
	and.b32  	%r24, %r1, 992;
	or.b32  	%r25, %r24, %r2;
	shl.b32 	%r26, %r25, 2;
	mov.u32 	%r27, _ZZ10mysgemm_v3iiifPfS_fS_E2sb;
	add.s32 	%r7, %r27, %r26;
	shl.b32 	%r28, %r12, 5;
	add.s32 	%r8, %r22, %r20;
	shl.b32 	%r29, %r1, 2;
	and.b32  	%r30, %r29, 3968;
	add.s32 	%r9, %r27, %r30;
	mul.wide.s32 	%rd11, %r4, 4;
	mul.wide.s32 	%rd12, %r18, 4;
	add.s64 	%rd13, %rd11, %rd12;
	cvta.to.global.u64 	%rd14, %rd8;
	add.s64 	%rd26, %rd14, %rd13;
	mul.wide.s32 	%rd2, %r28, 4;
	mul.wide.s32 	%rd15, %r17, 4;
	mul.wide.u32 	%rd16, %r23, 4;
	add.s64 	%rd17, %rd15, %rd16;
	cvta.to.global.u64 	%rd18, %rd9;
	add.s64 	%rd25, %rd18, %rd17;
	mov.f32 	%f109, 0f00000000;
	mov.b32 	%r33, 0;
$L__BB0_2:
	ld.global.f32 	%f8, [%rd26];
	st.shared.f32 	[%r6], %f8;
	ld.global.f32 	%f9, [%rd25];
	st.shared.f32 	[%r7], %f9;
	bar.sync 	0;
	ld.shared.f32 	%f10, [%r8];
	ld.shared.f32 	%f11, [%r9];
	fma.rn.f32 	%f12, %f10, %f11, %f109;
	ld.shared.f32 	%f13, [%r8+4];
	ld.shared.f32 	%f14, [%r9+4];
	fma.rn.f32 	%f15, %f13, %f14, %f12;
	ld.shared.f32 	%f16, [%r8+8];
	ld.shared.f32 	%f17, [%r9+8];
	fma.rn.f32 	%f18, %f16, %f17, %f15;
	ld.shared.f32 	%f19, [%r8+12];
	ld.shared.f32 	%f20, [%r9+12];
	fma.rn.f32 	%f21, %f19, %f20, %f18;
	ld.shared.f32 	%f22, [%r8+16];
	ld.shared.f32 	%f23, [%r9+16];
	fma.rn.f32 	%f24, %f22, %f23, %f21;
	ld.shared.f32 	%f25, [%r8+20];
	ld.shared.f32 	%f26, [%r9+20];
	fma.rn.f32 	%f27, %f25, %f26, %f24;
	ld.shared.f32 	%f28, [%r8+24];
	ld.shared.f32 	%f29, [%r9+24];
	fma.rn.f32 	%f30, %f28, %f29, %f27;
	ld.shared.f32 	%f31, [%r8+28];
	ld.shared.f32 	%f32, [%r9+28];
	fma.rn.f32 	%f33, %f31, %f32, %f30;
	ld.shared.f32 	%f34, [%r8+32];
	ld.shared.f32 	%f35, [%r9+32];
	fma.rn.f32 	%f36, %f34, %f35, %f33;
	ld.shared.f32 	%f37, [%r8+36];
	ld.shared.f32 	%f38, [%r9+36];
	fma.rn.f32 	%f39, %f37, %f38, %f36;
	ld.shared.f32 	%f40, [%r8+40];
	ld.shared.f32 	%f41, [%r9+40];
	fma.rn.f32 	%f42, %f40, %f41, %f39;
	ld.shared.f32 	%f43, [%r8+44];
	ld.shared.f32 	%f44, [%r9+44];
	fma.rn.f32 	%f45, %f43, %f44, %f42;
	ld.shared.f32 	%f46, [%r8+48];
	ld.shared.f32 	%f47, [%r9+48];
	fma.rn.f32 	%f48, %f46, %f47, %f45;
	ld.shared.f32 	%f49, [%r8+52];
	ld.shared.f32 	%f50, [%r9+52];
	fma.rn.f32 	%f51, %f49, %f50, %f48;
	ld.shared.f32 	%f52, [%r8+56];
	ld.shared.f32 	%f53, [%r9+56];
	fma.rn.f32 	%f54, %f52, %f53, %f51;
	ld.shared.f32 	%f55, [%r8+60];
	ld.shared.f32 	%f56, [%r9+60];
	fma.rn.f32 	%f57, %f55, %f56, %f54;
	ld.shared.f32 	%f58, [%r8+64];
	ld.shared.f32 	%f59, [%r9+64];
	fma.rn.f32 	%f60, %f58, %f59, %f57;
	ld.shared.f32 	%f61, [%r8+68];
	ld.shared.f32 	%f62, [%r9+68];
	fma.rn.f32 	%f63, %f61, %f62, %f60;
	ld.shared.f32 	%f64, [%r8+72];
	ld.shared.f32 	%f65, [%r9+72];
	fma.rn.f32 	%f66, %f64, %f65, %f63;
	ld.shared.f32 	%f67, [%r8+76];
	ld.shared.f32 	%f68, [%r9+76];
	fma.rn.f32 	%f69, %f67, %f68, %f66;
	ld.shared.f32 	%f70, [%r8+80];
	ld.shared.f32 	%f71, [%r9+80];
	fma.rn.f32 	%f72, %f70, %f71, %f69;
	ld.shared.f32 	%f73, [%r8+84];
	ld.shared.f32 	%f74, [%r9+84];
	fma.rn.f32 	%f75, %f73, %f74, %f72;
	ld.shared.f32 	%f76, [%r8+88];
	ld.shared.f32 	%f77, [%r9+88];
	fma.rn.f32 	%f78, %f76, %f77, %f75;
	ld.shared.f32 	%f79, [%r8+92];
	ld.shared.f32 	%f80, [%r9+92];
	fma.rn.f32 	%f81, %f79, %f80, %f78;
	ld.shared.f32 	%f82, [%r8+96];
	ld.shared.f32 	%f83, [%r9+96];
	fma.rn.f32 	%f84, %f82, %f83, %f81;
	ld.shared.f32 	%f85, [%r8+100];
	ld.shared.f32 	%f86, [%r9+100];
	fma.rn.f32 	%f87, %f85, %f86, %f84;
	ld.shared.f32 	%f88, [%r8+104];
	ld.shared.f32 	%f89, [%r9+104];
	fma.rn.f32 	%f90, %f88, %f89, %f87;
	ld.shared.f32 	%f91, [%r8+108];
	ld.shared.f32 	%f92, [%r9+108];
	fma.rn.f32 	%f93, %f91, %f92, %f90;
	ld.shared.f32 	%f94, [%r8+112];
	ld.shared.f32 	%f95, [%r9+112];
	fma.rn.f32 	%f96, %f94, %f95, %f93;
	ld.shared.f32 	%f97, [%r8+116];
	ld.shared.f32 	%f98, [%r9+116];
	fma.rn.f32 	%f99, %f97, %f98, %f96;
	ld.shared.f32 	%f100, [%r8+120];
	ld.shared.f32 	%f101, [%r9+120];
	fma.rn.f32 	%f102, %f100, %f101, %f99;
	ld.shared.f32 	%f103, [%r8+124];
	ld.shared.f32 	%f104, [%r9+124];
	fma.rn.f32 	%f109, %f103, %f104, %f102;
	bar.sync 	0;
	add.s32 	%r33, %r33, 32;
	add.s64 	%rd26, %rd26, %rd2;
	add.s64 	%rd25, %rd25, 128;
	setp.lt.s32 	%p2, %r33, %r13;
	@%p2 bra 	$L__BB0_2;
$L__BB0_3:
	mad.lo.s32 	%r31, %r12, %r5, %r4;
	cvt.s64.s32 	%rd19, %r31;
	cvta.to.global.u64 	%rd20, %rd10;
	mad.lo.s32 	%r32, %r12, %r3, %r2;
	cvt.s64.s32 	%rd21, %r32;
	add.s64 	%rd22, %rd19, %rd21;
	shl.b64 	%rd23, %rd22, 2;
	add.s64 	%rd24, %rd20, %rd23;
	ld.global.f32 	%f105, [%rd24];
	mul.f32 	%f106, %f5, %f105;
	fma.rn.f32 	%f107, %f4, %f109, %f106;
	st.global.f32 	[%rd24], %f107;
	ret;

}


// ===== COMPILED SASS (sm_100) =====

	.target	sm_100

	.elftype	@"ET_EXEC"


//--------------------- .note.nv.tkinfo           --------------------------
	.section	.note.nv.tkinfo,"",@"SHT_NOTE"
	.sectionflags	@"SHF_NOTE_NV_TKINFO"
	.tkinfo
        /*0018*/ 	.word	0x00000002
        /*0030*/ 	.string	""
        /*0030*/ 	.string	"ptxas"
        /*0030*/ 	.string	"Cuda compilation tools, release 13.0, V13.0.88"
        /*0030*/ 	.string	"Build cuda_13.0.r13.0/compiler.36424714_0"
        /*0030*/ 	.string	"-arch sm_100 -m 64 "



//--------------------- .note.nv.cuinfo           --------------------------
	.section	.note.nv.cuinfo,"",@"SHT_NOTE"
	.sectionflags	@"SHF_NOTE_NV_CUINFO"
        /*0018*/ 	.short	0x0002
        /*001a*/ 	.short	0x0064
        /*001c*/ 	.short	0x0082
	.zero		2


//--------------------- .nv.info                  --------------------------
	.section	.nv.info,"",@"SHT_CUDA_INFO"
	.align	4


	//----- nvinfo : EIATTR_REGCOUNT
	.align		4
        /*0000*/ 	.byte	0x04, 0x2f
        /*0002*/ 	.short	(.L_1 - .L_0)
	.align		4
.L_0:
        /*0004*/ 	.word	index@(_Z10mysgemm_v3iiifPfS_fS_)
        /*0008*/ 	.word	0x00000020


	//----- nvinfo : EIATTR_FRAME_SIZE
	.align		4
.L_1:
        /*000c*/ 	.byte	0x04, 0x11
        /*000e*/ 	.short	(.L_3 - .L_2)
	.align		4
.L_2:
        /*0010*/ 	.word	index@(_Z10mysgemm_v3iiifPfS_fS_)
        /*0014*/ 	.word	0x00000000


	//----- nvinfo : EIATTR_MIN_STACK_SIZE
	.align		4
.L_3:
        /*0018*/ 	.byte	0x04, 0x12
        /*001a*/ 	.short	(.L_5 - .L_4)
	.align		4
.L_4:
        /*001c*/ 	.word	index@(_Z10mysgemm_v3iiifPfS_fS_)
        /*0020*/ 	.word	0x00000000
.L_5:


//--------------------- .nv.compat                --------------------------
	.section	.nv.compat,"",@"SHT_CUDA_COMPAT_INFO"
	.align	4
        /*0000*/ 	.byte	0x02, 0x09, 0x00, 0x00, 0x02, 0x02, 0x01, 0x00, 0x02, 0x05, 0x05, 0x00, 0x03, 0x07, 0x01, 0x01
        /*0010*/ 	.byte	0x02, 0x03, 0x00, 0x00, 0x02, 0x06, 0x01, 0x00, 0x04, 0x0b, 0x08, 0x00, 0x09, 0x00, 0x00, 0x00
        /*0020*/ 	.byte	0x00, 0x00, 0x00, 0x00


//--------------------- .nv.info._Z10mysgemm_v3iiifPfS_fS_ --------------------------
	.section	.nv.info._Z10mysgemm_v3iiifPfS_fS_,"",@"SHT_CUDA_INFO"
	.sectionflags	@""
	.align	4


	//----- nvinfo : EIATTR_CUDA_API_VERSION
	.align		4
        /*0000*/ 	.byte	0x04, 0x37
        /*0002*/ 	.short	(.L_7 - .L_6)
.L_6:
        /*0004*/ 	.word	0x00000082


	//----- nvinfo : EIATTR_KPARAM_INFO
	.align		4
.L_7:
        /*0008*/ 	.byte	0x04, 0x17
        /*000a*/ 	.short	(.L_9 - .L_8)
.L_8:
        /*000c*/ 	.word	0x00000000
        /*0010*/ 	.short	0x0007
        /*0012*/ 	.short	0x0028
        /*0014*/ 	.byte	0x00, 0xf5, 0x21, 0x00


	//----- nvinfo : EIATTR_KPARAM_INFO
	.align		4
.L_9:
        /*0018*/ 	.byte	0x04, 0x17
        /*001a*/ 	.short	(.L_11 - .L_10)
.L_10:
        /*001c*/ 	.word	0x00000000
        /*0020*/ 	.short	0x0006
        /*0022*/ 	.short	0x0020
        /*0024*/ 	.byte	0x00, 0xf0, 0x11, 0x00


	//----- nvinfo : EIATTR_KPARAM_INFO
	.align		4
.L_11:
        /*0028*/ 	.byte	0x04, 0x17
        /*002a*/ 	.short	(.L_13 - .L_12)
.L_12:
        /*002c*/ 	.word	0x00000000
        /*0030*/ 	.short	0x0005
        /*0032*/ 	.short	0x0018
        /*0034*/ 	.byte	0x00, 0xf5, 0x21, 0x00


	//----- nvinfo : EIATTR_KPARAM_INFO
	.align		4
.L_13:
        /*0038*/ 	.byte	0x04, 0x17
        /*003a*/ 	.short	(.L_15 - .L_14)
.L_14:
        /*003c*/ 	.word	0x00000000
        /*0040*/ 	.short	0x0004
        /*0042*/ 	.short	0x0010
        /*0044*/ 	.byte	0x00, 0xf5, 0x21, 0x00


	//----- nvinfo : EIATTR_KPARAM_INFO
	.align		4
.L_15:
        /*0048*/ 	.byte	0x04, 0x17
        /*004a*/ 	.short	(.L_17 - .L_16)
.L_16:
        /*004c*/ 	.word	0x00000000
        /*0050*/ 	.short	0x0003
        /*0052*/ 	.short	0x000c
        /*0054*/ 	.byte	0x00, 0xf0, 0x11, 0x00


	//----- nvinfo : EIATTR_KPARAM_INFO
	.align		4
.L_17:
        /*0058*/ 	.byte	0x04, 0x17
        /*005a*/ 	.short	(.L_19 - .L_18)
.L_18:
        /*005c*/ 	.word	0x00000000
        /*0060*/ 	.short	0x0002
        /*0062*/ 	.short	0x0008
        /*0064*/ 	.byte	0x00, 0xf0, 0x11, 0x00


	//----- nvinfo : EIATTR_KPARAM_INFO
	.align		4
.L_19:
        /*0068*/ 	.byte	0x04, 0x17
        /*006a*/ 	.short	(.L_21 - .L_20)
.L_20:
        /*006c*/ 	.word	0x00000000
        /*0070*/ 	.short	0x0001
        /*0072*/ 	.short	0x0004
        /*0074*/ 	.byte	0x00, 0xf0, 0x11, 0x00


	//----- nvinfo : EIATTR_KPARAM_INFO
	.align		4
.L_21:
        /*0078*/ 	.byte	0x04, 0x17
        /*007a*/ 	.short	(.L_23 - .L_22)
.L_22:
        /*007c*/ 	.word	0x00000000
        /*0080*/ 	.short	0x0000
        /*0082*/ 	.short	0x0000
        /*0084*/ 	.byte	0x00, 0xf0, 0x11, 0x00


	//----- nvinfo : EIATTR_SPARSE_MMA_MASK
	.align		4
.L_23:
        /*0088*/ 	.byte	0x03, 0x50
        /*008a*/ 	.short	0x0000


	//----- nvinfo : EIATTR_MAXREG_COUNT
	.align		4
        /*008c*/ 	.byte	0x03, 0x1b
        /*008e*/ 	.short	0x0040


	//----- nvinfo : EIATTR_NUM_BARRIERS
	.align		4
        /*0090*/ 	.byte	0x02, 0x4c
        /*0092*/ 	.byte	0x01
	.zero		1


	//----- nvinfo : EIATTR_MERCURY_ISA_VERSION
	.align		4
        /*0094*/ 	.byte	0x03, 0x5f
        /*0096*/ 	.short	0x0101


	//----- nvinfo : EIATTR_VRC_CTA_INIT_COUNT
	.align		4
        /*0098*/ 	.byte	0x02, 0x4a
	.zero		1
	.zero		1


	//----- nvinfo : EIATTR_EXIT_INSTR_OFFSETS
	.align		4
        /*009c*/ 	.byte	0x04, 0x1c
        /*009e*/ 	.short	(.L_25 - .L_24)


	//   ....[0]....
.L_24:
        /*00a0*/ 	.word	0x00000750


	//----- nvinfo : EIATTR_MAX_THREADS
	.align		4
.L_25:
        /*00a4*/ 	.byte	0x04, 0x05
        /*00a6*/ 	.short	(.L_27 - .L_26)
.L_26:
        /*00a8*/ 	.word	0x00000400
        /*00ac*/ 	.word	0x00000001
        /*00b0*/ 	.word	0x00000001


	//----- nvinfo : EIATTR_CBANK_PARAM_SIZE
	.align		4
.L_27:
        /*00b4*/ 	.byte	0x03, 0x19
        /*00b6*/ 	.short	0x0030


	//----- nvinfo : EIATTR_PARAM_CBANK
	.align		4
        /*00b8*/ 	.byte	0x04, 0x0a
        /*00ba*/ 	.short	(.L_29 - .L_28)
	.align		4
.L_28:
        /*00bc*/ 	.word	index@(.nv.constant0._Z10mysgemm_v3iiifPfS_fS_)
        /*00c0*/ 	.short	0x0380
        /*00c2*/ 	.short	0x0030


	//----- nvinfo : EIATTR_SW_WAR
	.align		4
.L_29:
        /*00c4*/ 	.byte	0x04, 0x36
        /*00c6*/ 	.short	(.L_31 - .L_30)
.L_30:
        /*00c8*/ 	.word	0x00000008
.L_31:


//--------------------- .nv.callgraph             --------------------------
	.section	.nv.callgraph,"",@"SHT_CUDA_CALLGRAPH"
	.align	4
	.sectionentsize	8
	.align		4
        /*0000*/ 	.word	0x00000000
	.align		4
        /*0004*/ 	.word	0xffffffff
	.align		4
        /*0008*/ 	.word	0x00000000
	.align		4
        /*000c*/ 	.word	0xfffffffe
	.align		4
        /*0010*/ 	.word	0x00000000
	.align		4
        /*0014*/ 	.word	0xfffffffd
	.align		4
        /*0018*/ 	.word	0x00000000
	.align		4
        /*001c*/ 	.word	0xfffffffc


//--------------------- .text._Z10mysgemm_v3iiifPfS_fS_ --------------------------
	.section	.text._Z10mysgemm_v3iiifPfS_fS_,"ax",@progbits
	.align	128
        .global         _Z10mysgemm_v3iiifPfS_fS_
        .type           _Z10mysgemm_v3iiifPfS_fS_,@function
        .size           _Z10mysgemm_v3iiifPfS_fS_,(.L_x_3 - _Z10mysgemm_v3iiifPfS_fS_)
        .other          _Z10mysgemm_v3iiifPfS_fS_,@"STO_CUDA_ENTRY STV_DEFAULT"
_Z10mysgemm_v3iiifPfS_fS_:
.text._Z10mysgemm_v3iiifPfS_fS_:
[----:B------:R-:W-:Y:S08]  /*0000*/  LDC R1, c[0x0][0x37c] ;  /* 0x0000df00ff017b82 */ /* 0x000ff00000000800 */
[----:B------:R-:W0:Y:S01]  /*0010*/  LDC R0, c[0x0][0x388] ;  /* 0x0000e200ff007b82 */ /* 0x000e220000000800 */
[----:B------:R-:W1:Y:S01]  /*0020*/  S2R R25, SR_CTAID.X ;  /* 0x0000000000197919 */ /* 0x000e620000002500 */
[----:B------:R-:W2:Y:S01]  /*0030*/  LDCU.64 UR10, c[0x0][0x358] ;  /* 0x00006b00ff0a77ac */ /* 0x000ea20008000a00 */
[----:B------:R-:W-:Y:S01]  /*0040*/  HFMA2 R7, -RZ, RZ, 0, 0 ;  /* 0x00000000ff077431 */ /* 0x000fe200000001ff */
[----:B------:R-:W3:Y:S04]  /*0050*/  S2R R9, SR_TID.X ;  /* 0x0000000000097919 */ /* 0x000ee80000002100 */
[----:B------:R-:W4:Y:S01]  /*0060*/  S2UR UR5, SR_CTAID.Y ;  /* 0x00000000000579c3 */ /* 0x000f220000002600 */
[----:B0-----:R-:W-:Y:S01]  /*0070*/  ISETP.GE.AND P0, PT, R0, 0x1, PT ;  /* 0x000000010000780c */ /* 0x001fe20003f06270 */
[----:B----4-:R-:W-:Y:S01]  /*0080*/  USHF.L.U32 UR5, UR5, 0x5, URZ ;  /* 0x0000000505057899 */ /* 0x010fe200080006ff */
[----:B-1----:R-:W-:-:S02]  /*0090*/  SHF.L.U32 R25, R25, 0x5, RZ ;  /* 0x0000000519197819 */ /* 0x002fc400000006ff */
[----:B---3--:R-:W-:Y:S02]  /*00a0*/  LOP3.LUT R26, R9, 0x1f, RZ, 0xc0, !PT ;  /* 0x0000001f091a7812 */ /* 0x008fe400078ec0ff */
[----:B------:R-:W-:-:S07]  /*00b0*/  SHF.R.U32.HI R27, RZ, 0x5, R9 ;  /* 0x00000005ff1b7819 */ /* 0x000fce0000011609 */
[----:B--2---:R-:W-:Y:S05]  /*00c0*/  @!P0 BRA `(.L_x_0) ;  /* 0x0000000400648947 */ /* 0x004fea0003800000 */
[----:B------:R-:W0:Y:S01]  /*00d0*/  LDC R21, c[0x0][0x380] ;  /* 0x0000e000ff157b82 */ /* 0x000e220000000800 */
[----:B------:R-:W1:Y:S01]  /*00e0*/  LDCU.128 UR12, c[0x0][0x390] ;  /* 0x00007200ff0c77ac */ /* 0x000e620008000c00 */
[----:B------:R-:W-:Y:S01]  /*00f0*/  IMAD R4, R27, R0, R26 ;  /* 0x000000001b047224 */ /* 0x000fe200078e021a */
[----:B------:R-:W-:Y:S01]  /*0100*/  SHF.L.U32 R20, R9, 0x2, RZ ;  /* 0x0000000209147819 */ /* 0x000fe200000006ff */
[----:B------:R-:W-:Y:S01]  /*0110*/  IMAD R7, R0, UR5, RZ ;  /* 0x0000000500077c24 */ /* 0x000fe2000f8e02ff */
[----:B------:R-:W-:Y:S01]  /*0120*/  UMOV UR4, 0x400 ;  /* 0x0000040000047882 */ /* 0x000fe20000000000 */
[----:B------:R-:W-:Y:S01]  /*0130*/  IMAD.WIDE.U32 R4, R4, 0x4, RZ ;  /* 0x0000000404047825 */ /* 0x000fe200078e00ff */
[----:B------:R-:W-:Y:S01]  /*0140*/  UIADD3 UR6, UPT, UPT, UR4, 0x1000, URZ ;  /* 0x0000100004067890 */ /* 0x000fe2000fffe0ff */
[----:B------:R-:W2:Y:S01]  /*0150*/  S2UR UR8, SR_CgaCtaId ;  /* 0x00000000000879c3 */ /* 0x000ea20000008800 */
[----:B------:R-:W-:Y:S02]  /*0160*/  SHF.L.U32 R23, R27, 0x2, RZ ;  /* 0x000000021b177819 */ /* 0x000fe400000006ff */
[----:B------:R-:W-:Y:S01]  /*0170*/  SHF.L.U32 R24, R26, 0x7, RZ ;  /* 0x000000071a187819 */ /* 0x000fe200000006ff */
[----:B------:R-:W-:Y:S01]  /*0180*/  IMAD.WIDE R6, R7, 0x4, R4 ;  /* 0x0000000407067825 */ /* 0x000fe200078e0204 */
[----:B------:R-:W-:-:S02]  /*0190*/  LOP3.LUT R20, R20, 0xf80, RZ, 0xc0, !PT ;  /* 0x00000f8014147812 */ /* 0x000fc400078ec0ff */
[----:B------:R-:W-:Y:S01]  /*01a0*/  LOP3.LUT R23, R24, R23, RZ, 0xfc, !PT ;  /* 0x0000001718177212 */ /* 0x000fe200078efcff */
[----:B0-----:R-:W-:Y:S01]  /*01b0*/  IMAD R2, R27, R21, R26 ;  /* 0x000000151b027224 */ /* 0x001fe200078e021a */
[----:B------:R-:W-:-:S03]  /*01c0*/  SHF.L.U32 R21, R21, 0x5, RZ ;  /* 0x0000000515157819 */ /* 0x000fc600000006ff */
[----:B------:R-:W-:Y:S01]  /*01d0*/  IMAD.WIDE R2, R2, 0x4, RZ ;  /* 0x0000000402027825 */ /* 0x000fe200078e02ff */
[----:B--2---:R-:W-:-:S03]  /*01e0*/  ULEA UR7, UR8, UR6, 0x18 ;  /* 0x0000000608077291 */ /* 0x004fc6000f8ec0ff */
[----:B------:R-:W-:Y:S01]  /*01f0*/  IMAD.WIDE R4, R25, 0x4, R2 ;  /* 0x0000000419047825 */ /* 0x000fe200078e0202 */
[----:B-1----:R-:W-:Y:S01]  /*0200*/  IADD3 R2, P1, PT, R6, UR14, RZ ;  /* 0x0000000e06027c10 */ /* 0x002fe2000ff3e0ff */
[----:B------:R-:W-:Y:S01]  /*0210*/  ULEA UR6, UR8, UR4, 0x18 ;  /* 0x0000000408067291 */ /* 0x000fe2000f8ec0ff */
[----:B------:R-:W-:Y:S02]  /*0220*/  IADD3 R28, P0, PT, R4, UR12, RZ ;  /* 0x0000000c041c7c10 */ /* 0x000fe4000ff1e0ff */
[----:B------:R-:W-:Y:S01]  /*0230*/  UMOV UR4, URZ ;  /* 0x000000ff00047c82 */ /* 0x000fe20008000000 */
[----:B------:R-:W-:Y:S02]  /*0240*/  LOP3.LUT R4, R9, 0x3e0, RZ, 0xc0, !PT ;  /* 0x000003e009047812 */ /* 0x000fe400078ec0ff */
[----:B------:R-:W-:Y:S02]  /*0250*/  IADD3.X R3, PT, PT, R7, UR15, RZ, P1, !PT ;  /* 0x0000000f07037c10 */ /* 0x000fe40008ffe4ff */
[----:B------:R-:W-:-:S02]  /*0260*/  LOP3.LUT R4, R4, 0x1f, R9, 0xf8, !PT ;  /* 0x0000001f04047812 */ /* 0x000fc400078ef809 */
[----:B------:R-:W-:Y:S02]  /*0270*/  IADD3.X R29, PT, PT, R5, UR13, RZ, P0, !PT ;  /* 0x0000000d051d7c10 */ /* 0x000fe400087fe4ff */
[----:B------:R-:W-:Y:S02]  /*0280*/  MOV R7, RZ ;  /* 0x000000ff00077202 */ /* 0x000fe40000000f00 */
[----:B------:R-:W-:-:S07]  /*0290*/  LEA R22, R4, UR7, 0x2 ;  /* 0x0000000704167c11 */ /* 0x000fce000f8e10ff */
.L_x_1:
[----:B------:R0:W2:Y:S04]  /*02a0*/  LDG.E R4, desc[UR10][R28.64] ;  /* 0x0000000a1c047981 */ /* 0x0000a8000c1e1900 */
[----:B------:R1:W3:Y:S01]  /*02b0*/  LDG.E R5, desc[UR10][R2.64] ;  /* 0x0000000a02057981 */ /* 0x0002e2000c1e1900 */
[----:B------:R-:W-:Y:S01]  /*02c0*/  UIADD3 UR4, UPT, UPT, UR4, 0x20, URZ ;  /* 0x0000002004047890 */ /* 0x000fe2000fffe0ff */
[----:B0-----:R-:W-:-:S05]  /*02d0*/  IMAD.WIDE R28, R21, 0x4, R28 ;  /* 0x00000004151c7825 */ /* 0x001fca00078e021c */
[----:B------:R-:W-:Y:S02]  /*02e0*/  ISETP.LE.AND P0, PT, R0, UR4, PT ;  /* 0x0000000400007c0c */ /* 0x000fe4000bf03270 */
[----:B-1----:R-:W-:-:S04]  /*02f0*/  IADD3 R2, P1, PT, R2, 0x80, RZ ;  /* 0x0000008002027810 */ /* 0x002fc80007f3e0ff */
[----:B------:R-:W-:Y:S01]  /*0300*/  IADD3.X R3, PT, PT, RZ, R3, RZ, P1, !PT ;  /* 0x00000003ff037210 */ /* 0x000fe20000ffe4ff */
[----:B--2---:R-:W-:Y:S04]  /*0310*/  STS [R23+UR6], R4 ;  /* 0x0000000417007988 */ /* 0x004fe80008000806 */
[----:B---3--:R-:W-:Y:S01]  /*0320*/  STS [R22], R5 ;  /* 0x0000000516007388 */ /* 0x008fe20000000800 */
[----:B------:R-:W-:Y:S06]  /*0330*/  BAR.SYNC.DEFER_BLOCKING 0x0 ;  /* 0x0000000000007b1d */ /* 0x000fec0000010000 */
[----:B------:R-:W-:Y:S04]  /*0340*/  LDS.128 R12, [R24+UR6] ;  /* 0x00000006180c7984 */ /* 0x000fe80008000c00 */
[----:B------:R-:W0:Y:S04]  /*0350*/  LDS.128 R16, [R20+UR7] ;  /* 0x0000000714107984 */ /* 0x000e280008000c00 */
[----:B------:R-:W-:Y:S01]  /*0360*/  LDS.128 R8, [R24+UR6+0x10] ;  /* 0x0000100618087984 */ /* 0x000fe20008000c00 */
[----:B0-----:R-:W-:-:S03]  /*0370*/  FFMA R12, R12, R16, R7 ;  /* 0x000000100c0c7223 */ /* 0x001fc60000000007 */
[----:B------:R-:W0:Y:S01]  /*0380*/  LDS.128 R4, [R20+UR7+0x10] ;  /* 0x0000100714047984 */ /* 0x000e220008000c00 */
[----:B------:R-:W-:-:S04]  /*0390*/  FFMA R13, R13, R17, R12 ;  /* 0x000000110d0d7223 */ /* 0x000fc8000000000c */
[----:B------:R-:W-:-:S04]  /*03a0*/  FFMA R14, R14, R18, R13 ;  /* 0x000000120e0e7223 */ /* 0x000fc8000000000d */
[----:B------:R-:W-:Y:S02]  /*03b0*/  FFMA R15, R15, R19, R14 ;  /* 0x000000130f0f7223 */ /* 0x000fe4000000000e */
[----:B------:R-:W-:Y:S02]  /*03c0*/  LDS.128 R16, [R24+UR6+0x20] ;  /* 0x0000200618107984 */ /* 0x000fe40008000c00 */
[----:B0-----:R-:W-:Y:S02]  /*03d0*/  FFMA R4, R8, R4, R15 ;  /* 0x0000000408047223 */ /* 0x001fe4000000000f */
[----:B------:R-:W0:Y:S02]  /*03e0*/  LDS.128 R12, [R20+UR7+0x20] ;  /* 0x00002007140c7984 */ /* 0x000e240008000c00 */
        /* <DEDUP_REMOVED lines=32> */
[----:B------:R-:W-:-:S04]  /*05f0*/  FFMA R15, R15, R19, R14 ;  /* 0x000000130f0f7223 */ /* 0x000fc8000000000e */
[----:B0-----:R-:W-:-:S04]  /*0600*/  FFMA R4, R4, R8, R15 ;  /* 0x0000000804047223 */ /* 0x001fc8000000000f */
[----:B------:R-:W-:-:S04]  /*0610*/  FFMA R5, R5, R9, R4 ;  /* 0x0000000905057223 */ /* 0x000fc80000000004 */
[----:B------:R-:W-:-:S04]  /*0620*/  FFMA R6, R6, R10, R5 ;  /* 0x0000000a06067223 */ /* 0x000fc80000000005 */
[----:B------:R-:W-:Y:S01]  /*0630*/  FFMA R7, R7, R11, R6 ;  /* 0x0000000b07077223 */ /* 0x000fe20000000006 */
[----:B------:R-:W-:Y:S06]  /*0640*/  BAR.SYNC.DEFER_BLOCKING 0x0 ;  /* 0x0000000000007b1d */ /* 0x000fec0000010000 */
[----:B------:R-:W-:Y:S05]  /*0650*/  @!P0 BRA `(.L_x_1) ;  /* 0xfffffffc00108947 */ /* 0x000fea000383ffff */
.L_x_0:
[----:B------:R-:W0:Y:S01]  /*0660*/  LDC R0, c[0x0][0x380] ;  /* 0x0000e000ff007b82 */ /* 0x000e220000000800 */
[----:B------:R-:W1:Y:S01]  /*0670*/  LDCU.64 UR6, c[0x0][0x3a8] ;  /* 0x00007500ff0677ac */ /* 0x000e620008000a00 */
[----:B------:R-:W2:Y:S01]  /*0680*/  LDCU UR4, c[0x0][0x3a0] ;  /* 0x00007400ff0477ac */ /* 0x000ea20008000800 */
[----:B0-----:R-:W-:Y:S02]  /*0690*/  IMAD R26, R27, R0, R26 ;  /* 0x000000001b1a7224 */ /* 0x001fe400078e021a */
[----:B------:R-:W-:Y:S01]  /*06a0*/  IMAD R25, R0, UR5, R25 ;  /* 0x0000000500197c24 */ /* 0x000fe2000f8e0219 */
[----:B------:R-:W0:Y:S02]  /*06b0*/  LDCU UR5, c[0x0][0x38c] ;  /* 0x00007180ff0577ac */ /* 0x000e240008000800 */
[----:B------:R-:W-:Y:S02]  /*06c0*/  SHF.R.S32.HI R0, RZ, 0x1f, R26 ;  /* 0x0000001fff007819 */ /* 0x000fe4000001141a */
[----:B------:R-:W-:-:S04]  /*06d0*/  IADD3 R3, P0, PT, R26, R25, RZ ;  /* 0x000000191a037210 */ /* 0x000fc80007f1e0ff */
[----:B------:R-:W-:Y:S02]  /*06e0*/  LEA.HI.X.SX32 R0, R25, R0, 0x1, P0 ;  /* 0x0000000019007211 */ /* 0x000fe400000f0eff */
[----:B-1----:R-:W-:-:S04]  /*06f0*/  LEA R2, P0, R3, UR6, 0x2 ;  /* 0x0000000603027c11 */ /* 0x002fc8000f8010ff */
[----:B------:R-:W-:-:S05]  /*0700*/  LEA.HI.X R3, R3, UR7, R0, 0x2, P0 ;  /* 0x0000000703037c11 */ /* 0x000fca00080f1400 */
[----:B------:R-:W2:Y:S02]  /*0710*/  LDG.E R0, desc[UR10][R2.64] ;  /* 0x0000000a02007981 */ /* 0x000ea4000c1e1900 */
[----:B--2---:R-:W-:-:S04]  /*0720*/  FMUL R0, R0, UR4 ;  /* 0x0000000400007c20 */ /* 0x004fc80008400000 */
[----:B0-----:R-:W-:-:S05]  /*0730*/  FFMA R7, R7, UR5, R0 ;  /* 0x0000000507077c23 */ /* 0x001fca0008000000 */
[----:B------:R-:W-:Y:S01]  /*0740*/  STG.E desc[UR10][R2.64], R7 ;  /* 0x0000000702007986 */ /* 0x000fe2000c10190a */
[----:B------:R-:W-:Y:S05]  /*0750*/  EXIT ;  /* 0x000000000000794d */ /* 0x000fea0003800000 */
.L_x_2:
[----:B------:R-:W-:-:S00]  /*0760*/  BRA `(.L_x_2) ;  /* 0xfffffffc00fc7947 */ /* 0x000fc0000383ffff */
[----:B------:R-:W-:-:S00]  /*0770*/  NOP ;  /* 0x0000000000007918 */ /* 0x000fc00000000000 */
        /* <DEDUP_REMOVED lines=8> */
.L_x_3:


//--------------------- .nv.shared._Z10mysgemm_v3iiifPfS_fS_ --------------------------
	.section	.nv.shared._Z10mysgemm_v3iiifPfS_fS_,"aw",@nobits
	.sectionflags	@""
	.align	4
.nv.shared._Z10mysgemm_v3iiifPfS_fS_:
	.zero		9216


//--------------------- .nv.shared.reserved.0     --------------------------
	.section	.nv.shared.reserved.0,"aw",@nobits
	.weak		__nv_reservedSMEM_offset_0_alias
	.size		__nv_reservedSMEM_offset_0_alias, 0, 64
	.other		__nv_reservedSMEM_offset_0_alias,@"STO_CUDA_RESERVED_SHARED STV_DEFAULT"
__nv_reservedSMEM_offset_0_alias:
	.zero		0
	.zero		64


//--------------------- .nv.constant0._Z10mysgemm_v3iiifPfS_fS_ --------------------------
	.section	.nv.constant0._Z10mysgemm_v3iiifPfS_fS_,"a",@progbits
	.sectionflags	@""
	.align	4
.nv.constant0._Z10mysgemm_v3iiifPfS_fS_:
	.zero		944


//--------------------- SYMBOLS --------------------------

	.type		.nv.reservedSmem.offset0,@object
	.size		.nv.reservedSmem.offset0,0x4
	.type		.nv.reservedSmem.cap,@object
	.size		.nv.reservedSmem.cap,0x4
